	.headerflags	@"EF_CUDA_TEXMODE_UNIFIED EF_CUDA_64BIT_ADDRESS EF_CUDA_ACCELERATORS EF_CUDA_SM90 EF_CUDA_VIRTUAL_SM(EF_CUDA_SM90)"
	.elftype	@"ET_EXEC"


//--------------------- .nv.info                  --------------------------
	.section	.nv.info,"",@"SHT_CUDA_INFO"
	.align	4


	//----- nvinfo : EIATTR_REGCOUNT
	.align		4
        /*0000*/ 	.byte	0x04, 0x2f
        /*0002*/ 	.short	(.L_1 - .L_0)
	.align		4
.L_0:
        /*0004*/ 	.word	index@(triton_poi_fused_convolution_leaky_relu_41)
        /*0008*/ 	.word	0x00000012


	//----- nvinfo : EIATTR_MIN_STACK_SIZE
	.align		4
.L_1:
        /*000c*/ 	.byte	0x04, 0x12
        /*000e*/ 	.short	(.L_3 - .L_2)
	.align		4
.L_2:
        /*0010*/ 	.word	index@(triton_poi_fused_convolution_leaky_relu_41)
        /*0014*/ 	.word	0x00000000


	//----- nvinfo : EIATTR_FRAME_SIZE
	.align		4
.L_3:
        /*0018*/ 	.byte	0x04, 0x11
        /*001a*/ 	.short	(.L_5 - .L_4)
	.align		4
.L_4:
        /*001c*/ 	.word	index@(triton_poi_fused_convolution_leaky_relu_41)
        /*0020*/ 	.word	0x00000000


	//----- nvinfo : EIATTR_MIN_STACK_SIZE
	.align		4
.L_5:
        /*0024*/ 	.byte	0x04, 0x12
        /*0026*/ 	.short	(.L_7 - .L_6)
	.align		4
.L_6:
        /*0028*/ 	.word	index@(triton_poi_fused_convolution_leaky_relu_41)
        /*002c*/ 	.word	0x00000000
.L_7:


//--------------------- .nv.info.triton_poi_fused_convolution_leaky_relu_41 --------------------------
	.section	.nv.info.triton_poi_fused_convolution_leaky_relu_41,"",@"SHT_CUDA_INFO"
	.sectionflags	@""
	.align	4


	//----- nvinfo : EIATTR_CUDA_API_VERSION
	.align		4
        /*0000*/ 	.byte	0x04, 0x37
        /*0002*/ 	.short	(.L_9 - .L_8)
.L_8:
        /*0004*/ 	.word	0x0000007c


	//----- nvinfo : EIATTR_KPARAM_INFO
	.align		4
.L_9:
        /*0008*/ 	.byte	0x04, 0x17
        /*000a*/ 	.short	(.L_11 - .L_10)
.L_10:
        /*000c*/ 	.word	0x00000000
        /*0010*/ 	.short	0x0003
        /*0012*/ 	.short	0x0018
        /*0014*/ 	.byte	0x00, 0xf0, 0x11, 0x00


	//----- nvinfo : EIATTR_KPARAM_INFO
	.align		4
.L_11:
        /*0018*/ 	.byte	0x04, 0x17
        /*001a*/ 	.short	(.L_13 - .L_12)
.L_12:
        /*001c*/ 	.word	0x00000000
        /*0020*/ 	.short	0x0002
        /*0022*/ 	.short	0x0010
        /*0024*/ 	.byte	0x00, 0xf4, 0x21, 0x00


	//----- nvinfo : EIATTR_KPARAM_INFO
	.align		4
.L_13:
        /*0028*/ 	.byte	0x04, 0x17
        /*002a*/ 	.short	(.L_15 - .L_14)
.L_14:
        /*002c*/ 	.word	0x00000000
        /*0030*/ 	.short	0x0001
        /*0032*/ 	.short	0x0008
        /*0034*/ 	.byte	0x00, 0xf4, 0x21, 0x00


	//----- nvinfo : EIATTR_KPARAM_INFO
	.align		4
.L_15:
        /*0038*/ 	.byte	0x04, 0x17
        /*003a*/ 	.short	(.L_17 - .L_16)
.L_16:
        /*003c*/ 	.word	0x00000000
        /*0040*/ 	.short	0x0000
        /*0042*/ 	.short	0x0000
        /*0044*/ 	.byte	0x00, 0xf4, 0x21, 0x00


	//----- nvinfo : EIATTR_SPARSE_MMA_MASK
	.align		4
.L_17:
        /*0048*/ 	.byte	0x03, 0x50
        /*004a*/ 	.short	0x0000


	//----- nvinfo : EIATTR_MAXREG_COUNT
	.align		4
        /*004c*/ 	.byte	0x03, 0x1b
        /*004e*/ 	.short	0x00ff


	//----- nvinfo : EIATTR_EXIT_INSTR_OFFSETS
	.align		4
        /*0050*/ 	.byte	0x04, 0x1c
        /*0052*/ 	.short	(.L_19 - .L_18)


	//   ....[0]....
.L_18:
        /*0054*/ 	.word	0x000002f0


	//----- nvinfo : EIATTR_REQNTID
	.align		4
.L_19:
        /*0058*/ 	.byte	0x04, 0x10
        /*005a*/ 	.short	(.L_21 - .L_20)
.L_20:
        /*005c*/ 	.word	0x00000080
        /*0060*/ 	.word	0x00000001
        /*0064*/ 	.word	0x00000001


	//----- nvinfo : EIATTR_CBANK_PARAM_SIZE
	.align		4
.L_21:
        /*0068*/ 	.byte	0x03, 0x19
        /*006a*/ 	.short	0x001c


	//----- nvinfo : EIATTR_PARAM_CBANK
	.align		4
        /*006c*/ 	.byte	0x04, 0x0a
        /*006e*/ 	.short	(.L_23 - .L_22)
	.align		4
.L_22:
        /*0070*/ 	.word	index@(.nv.constant0.triton_poi_fused_convolution_leaky_relu_41)
        /*0074*/ 	.short	0x0210
        /*0076*/ 	.short	0x001c


	//----- nvinfo : EIATTR_SW_WAR
	.align		4
.L_23:
        /*0078*/ 	.byte	0x04, 0x36
        /*007a*/ 	.short	(.L_25 - .L_24)
.L_24:
        /*007c*/ 	.word	0x00000008
.L_25:


//--------------------- .nv.callgraph             --------------------------
	.section	.nv.callgraph,"",@"SHT_CUDA_CALLGRAPH"
	.align	4
	.sectionentsize	8
	.align		4
        /*0000*/ 	.word	0x00000000
	.align		4
        /*0004*/ 	.word	0xffffffff
	.align		4
        /*0008*/ 	.word	0x00000000
	.align		4
        /*000c*/ 	.word	0xfffffffe
	.align		4
        /*0010*/ 	.word	0x00000000
	.align		4
        /*0014*/ 	.word	0xfffffffd
	.align		4
        /*0018*/ 	.word	0x00000000
	.align		4
        /*001c*/ 	.word	0xfffffffc


//--------------------- .text.triton_poi_fused_convolution_leaky_relu_41 --------------------------
	.section	.text.triton_poi_fused_convolution_leaky_relu_41,"ax",@progbits
	.align	128
        .global         triton_poi_fused_convolution_leaky_relu_41
        .type           triton_poi_fused_convolution_leaky_relu_41,@function
        .size           triton_poi_fused_convolution_leaky_relu_41,(.L_x_1 - triton_poi_fused_convolution_leaky_relu_41)
        .other          triton_poi_fused_convolution_leaky_relu_41,@"STO_CUDA_ENTRY STV_DEFAULT"
triton_poi_fused_convolution_leaky_relu_41:
.text.triton_poi_fused_convolution_leaky_relu_41:
[----:B------:R-:W-:Y:S01]  /*0000*/  LDC R1, c[0x0][0x28] ;  /* 0x00000a00ff017b82 */ /* 0x000fe20000000800 */
[----:B------:R-:W1:Y:S07]  /*0010*/  S2R R0, SR_TID.X ;  /* 0x0000000000007919 */ /* 0x000e6e0000002100 */
[----:B------:R-:W2:Y:S01]  /*0020*/  LDC.64 R2, c[0x0][0x220] ;  /* 0x00008800ff027b82 */ /* 0x000ea20000000a00 */
[----:B------:R-:W-:Y:S01]  /*0030*/  ULDC.64 UR4, c[0x0][0x208] ;  /* 0x0000820000047ab9 */ /* 0x000fe20000000a00 */
[----:B------:R-:W3:Y:S06]  /*0040*/  S2R R11, SR_CTAID.X ;  /* 0x00000000000b7919 */ /* 0x000eec0000002500 */
[----:B------:R-:W4:Y:S01]  /*0050*/  LDC.64 R6, c[0x0][0x218] ;  /* 0x00008600ff067b82 */ /* 0x000f220000000a00 */
[----:B-1----:R-:W-:-:S05]  /*0060*/  IMAD.SHL.U32 R0, R0, 0x2, RZ ;  /* 0x0000000200007824 */ /* 0x002fca00078e00ff */
[----:B------:R-:W-:-:S04]  /*0070*/  LOP3.LUT R0, R0, 0xfe, RZ, 0xc0, !PT ;  /* 0x000000fe00007812 */ /* 0x000fc800078ec0ff */
[----:B---3--:R-:W-:-:S05]  /*0080*/  LEA R11, R11, R0, 0x8 ;  /* 0x000000000b0b7211 */ /* 0x008fca00078e40ff */
[C---:B------:R-:W-:Y:S02]  /*0090*/  VIADD R0, R11.reuse, 0x1 ;  /* 0x000000010b007836 */ /* 0x040fe40000000000 */
[----:B------:R-:W-:-:S04]  /*00a0*/  IMAD.HI R4, R11, 0x2e8ba2e9, RZ ;  /* 0x2e8ba2e90b047827 */ /* 0x000fc800078e02ff */
[----:B------:R-:W-:Y:S01]  /*00b0*/  IMAD.HI R8, R0, 0x2e8ba2e9, RZ ;  /* 0x2e8ba2e900087827 */ /* 0x000fe200078e02ff */
[----:B------:R-:W-:-:S03]  /*00c0*/  SHF.R.S32.HI R5, RZ, 0x1, R4 ;  /* 0x00000001ff057819 */ /* 0x000fc60000011404 */
[----:B----4-:R-:W-:Y:S01]  /*00d0*/  IMAD.WIDE R6, R11, 0x4, R6 ;  /* 0x000000040b067825 */ /* 0x010fe200078e0206 */
[----:B------:R-:W-:Y:S02]  /*00e0*/  SHF.R.S32.HI R9, RZ, 0x1, R8 ;  /* 0x00000001ff097819 */ /* 0x000fe40000011408 */
[----:B------:R-:W-:Y:S02]  /*00f0*/  LEA.HI R0, R4, R5, RZ, 0x1 ;  /* 0x0000000504007211 */ /* 0x000fe400078f08ff */
[----:B------:R-:W1:Y:S01]  /*0100*/  LDC.64 R4, c[0x0][0x210] ;  /* 0x00008400ff047b82 */ /* 0x000e620000000a00 */
[----:B------:R-:W-:Y:S02]  /*0110*/  LEA.HI R9, R8, R9, RZ, 0x1 ;  /* 0x0000000908097211 */ /* 0x000fe400078f08ff */
[----:B------:R-:W-:Y:S02]  /*0120*/  SHF.R.S32.HI R13, RZ, 0x1f, R0 ;  /* 0x0000001fff0d7819 */ /* 0x000fe40000011400 */
[----:B------:R-:W-:-:S02]  /*0130*/  SHF.R.S32.HI R8, RZ, 0x1f, R9 ;  /* 0x0000001fff087819 */ /* 0x000fc40000011409 */
[----:B------:R-:W-:Y:S02]  /*0140*/  LEA.HI R13, R13, R0, RZ, 0xa ;  /* 0x000000000d0d7211 */ /* 0x000fe400078f50ff */
[----:B------:R-:W-:Y:S02]  /*0150*/  LEA.HI R8, R8, R9, RZ, 0xa ;  /* 0x0000000908087211 */ /* 0x000fe400078f50ff */
[----:B------:R-:W-:Y:S02]  /*0160*/  LOP3.LUT R13, R13, 0xfffffc00, RZ, 0xc0, !PT ;  /* 0xfffffc000d0d7812 */ /* 0x000fe400078ec0ff */
[----:B------:R-:W-:Y:S02]  /*0170*/  LOP3.LUT R8, R8, 0xfffffc00, RZ, 0xc0, !PT ;  /* 0xfffffc0008087812 */ /* 0x000fe400078ec0ff */
[----:B------:R-:W-:-:S03]  /*0180*/  IADD3 R13, R0, -R13, RZ ;  /* 0x8000000d000d7210 */ /* 0x000fc60007ffe0ff */
[----:B------:R-:W-:Y:S02]  /*0190*/  IMAD.IADD R15, R9, 0x1, -R8 ;  /* 0x00000001090f7824 */ /* 0x000fe400078e0a08 */
[--C-:B--2---:R-:W-:Y:S02]  /*01a0*/  IMAD.WIDE R8, R13, 0x4, R2.reuse ;  /* 0x000000040d087825 */ /* 0x104fe400078e0202 */
[----:B------:R-:W2:Y:S02]  /*01b0*/  LDG.E.64 R12, desc[UR4][R6.64] ;  /* 0x00000004060c7981 */ /* 0x000ea4000c1e1b00 */
[----:B------:R-:W-:Y:S02]  /*01c0*/  IMAD.WIDE R2, R15, 0x4, R2 ;  /* 0x000000040f027825 */ /* 0x000fe400078e0202 */
[----:B------:R-:W2:Y:S02]  /*01d0*/  LDG.E.EL R9, desc[UR4][R8.64] ;  /* 0x0000000408097981 */ /* 0x000ea4000c2e1900 */
[----:B-1----:R-:W-:-:S02]  /*01e0*/  IMAD.WIDE R4, R11, 0x4, R4 ;  /* 0x000000040b047825 */ /* 0x002fc400078e0204 */
[----:B------:R-:W3:Y:S04]  /*01f0*/  LDG.E.EL R2, desc[UR4][R2.64] ;  /* 0x0000000402027981 */ /* 0x000ee8000c2e1900 */
[----:B------:R-:W4:Y:S01]  /*0200*/  LDG.E.64 R10, desc[UR4][R4.64] ;  /* 0x00000004040a7981 */ /* 0x000f22000c1e1b00 */
[C---:B--2---:R-:W-:Y:S02]  /*0210*/  FSETP.GT.AND P1, PT, R9.reuse, -R12, PT ;  /* 0x8000000c0900720b */ /* 0x044fe40003f24000 */
[C---:B---3--:R-:W-:Y:S02]  /*0220*/  FSETP.GT.AND P0, PT, R2.reuse, -R13, PT ;  /* 0x8000000d0200720b */ /* 0x048fe40003f04000 */
[----:B----4-:R-:W-:Y:S02]  /*0230*/  FSETP.GT.AND P3, PT, R9, -R10, PT ;  /* 0x8000000a0900720b */ /* 0x010fe40003f64000 */
[----:B------:R-:W-:Y:S01]  /*0240*/  FSETP.GT.AND P2, PT, R2, -R11, PT ;  /* 0x8000000b0200720b */ /* 0x000fe20003f44000 */
[----:B------:R-:W-:Y:S01]  /*0250*/  FADD R10, R10, R9 ;  /* 0x000000090a0a7221 */ /* 0x000fe20000000000 */
[----:B------:R-:W-:Y:S01]  /*0260*/  FADD R11, R11, R2 ;  /* 0x000000020b0b7221 */ /* 0x000fe20000000000 */
[----:B------:R-:W-:Y:S01]  /*0270*/  FADD R12, R9, R12 ;  /* 0x0000000c090c7221 */ /* 0x000fe20000000000 */
[----:B------:R-:W-:-:S03]  /*0280*/  FADD R13, R2, R13 ;  /* 0x0000000d020d7221 */ /* 0x000fc60000000000 */
[----:B------:R-:W-:Y:S02]  /*0290*/  @!P1 FMUL R12, R12, 0.10000000149011611938 ;  /* 0x3dcccccd0c0c9820 */ /* 0x000fe40000400000 */
[----:B------:R-:W-:Y:S02]  /*02a0*/  @!P0 FMUL R13, R13, 0.10000000149011611938 ;  /* 0x3dcccccd0d0d8820 */ /* 0x000fe40000400000 */
[----:B------:R-:W-:Y:S02]  /*02b0*/  @!P3 FMUL R10, R10, 0.10000000149011611938 ;  /* 0x3dcccccd0a0ab820 */ /* 0x000fe40000400000 */
[----:B------:R-:W-:-:S05]  /*02c0*/  @!P2 FMUL R11, R11, 0.10000000149011611938 ;  /* 0x3dcccccd0b0ba820 */ /* 0x000fca0000400000 */
[----:B------:R-:W-:Y:S04]  /*02d0*/  STG.E.64 desc[UR4][R4.64], R10 ;  /* 0x0000000a04007986 */ /* 0x000fe8000c101b04 */
[----:B------:R-:W-:Y:S01]  /*02e0*/  STG.E.64 desc[UR4][R6.64], R12 ;  /* 0x0000000c06007986 */ /* 0x000fe2000c101b04 */
[----:B------:R-:W-:Y:S05]  /*02f0*/  EXIT ;  /* 0x000000000000794d */ /* 0x000fea0003800000 */
.L_x_0:
[----:B------:R-:W-:-:S00]  /*0300*/  BRA `(.L_x_0) ;  /* 0xfffffffc00fc7947 */ /* 0x000fc0000383ffff */
[----:B------:R-:W-:-:S00]  /*0310*/  NOP ;  /* 0x0000000000007918 */ /* 0x000fc00000000000 */
        /* <DEDUP_REMOVED lines=14> */
.L_x_1:


//--------------------- .nv.constant0.triton_poi_fused_convolution_leaky_relu_41 --------------------------
	.section	.nv.constant0.triton_poi_fused_convolution_leaky_relu_41,"a",@progbits
	.sectionflags	@""
	.align	4
.nv.constant0.triton_poi_fused_convolution_leaky_relu_41:
	.zero		556
